//
// Generated by NVIDIA NVVM Compiler
//
// Compiler Build ID: CL-36424714
// Cuda compilation tools, release 13.0, V13.0.88
// Based on NVVM 20.0.0
//

.version 9.0
.target sm_100
.address_size 64

	// .globl	_Z13matrixMulCUDAPiS_S_i

.visible .entry _Z13matrixMulCUDAPiS_S_i(
	.param .u64 .ptr .align 1 _Z13matrixMulCUDAPiS_S_i_param_0,
	.param .u64 .ptr .align 1 _Z13matrixMulCUDAPiS_S_i_param_1,
	.param .u64 .ptr .align 1 _Z13matrixMulCUDAPiS_S_i_param_2,
	.param .u32 _Z13matrixMulCUDAPiS_S_i_param_3
)
{
	.reg .pred 	%p<10>;
	.reg .b32 	%r<105>;
	.reg .b64 	%rd<67>;

	ld.param.u64 	%rd14, [_Z13matrixMulCUDAPiS_S_i_param_0];
	ld.param.u64 	%rd15, [_Z13matrixMulCUDAPiS_S_i_param_1];
	ld.param.u32 	%r30, [_Z13matrixMulCUDAPiS_S_i_param_3];
	cvta.to.global.u64 	%rd1, %rd15;
	cvta.to.global.u64 	%rd2, %rd14;
	mov.u32 	%r31, %ctaid.y;
	mov.u32 	%r32, %ntid.y;
	mov.u32 	%r33, %tid.y;
	mad.lo.s32 	%r1, %r31, %r32, %r33;
	mov.u32 	%r34, %ctaid.x;
	mov.u32 	%r35, %ntid.x;
	mov.u32 	%r36, %tid.x;
	mad.lo.s32 	%r2, %r34, %r35, %r36;
	max.s32 	%r37, %r1, %r2;
	setp.ge.s32 	%p1, %r37, %r30;
	@%p1 bra 	$L__BB0_13;
	mul.lo.s32 	%r3, %r30, %r1;
	and.b32  	%r4, %r30, 7;
	setp.lt.u32 	%p2, %r30, 8;
	mov.b32 	%r99, 0;
	mov.u32 	%r104, %r99;
	@%p2 bra 	$L__BB0_4;
	and.b32  	%r99, %r30, 2147483640;
	neg.s32 	%r93, %r99;
	mul.wide.s32 	%rd16, %r30, 4;
	add.s64 	%rd3, %rd1, %rd16;
	shl.b32 	%r7, %r30, 3;
	mul.wide.s32 	%rd17, %r30, 8;
	add.s64 	%rd4, %rd1, %rd17;
	mul.wide.s32 	%rd18, %r30, 12;
	add.s64 	%rd5, %rd1, %rd18;
	mul.wide.s32 	%rd19, %r30, 16;
	add.s64 	%rd6, %rd1, %rd19;
	mul.wide.s32 	%rd20, %r30, 20;
	add.s64 	%rd7, %rd1, %rd20;
	mul.wide.s32 	%rd21, %r30, 24;
	add.s64 	%rd8, %rd1, %rd21;
	mul.wide.s32 	%rd22, %r30, 28;
	add.s64 	%rd9, %rd1, %rd22;
	mul.wide.u32 	%rd23, %r3, 4;
	add.s64 	%rd24, %rd23, %rd2;
	add.s64 	%rd66, %rd24, 16;
	mov.b32 	%r104, 0;
	mov.u32 	%r92, %r2;
$L__BB0_3:
	.pragma "nounroll";
	mul.wide.s32 	%rd25, %r92, 4;
	add.s64 	%rd26, %rd3, %rd25;
	add.s64 	%rd27, %rd4, %rd25;
	add.s64 	%rd28, %rd5, %rd25;
	add.s64 	%rd29, %rd6, %rd25;
	add.s64 	%rd30, %rd7, %rd25;
	add.s64 	%rd31, %rd8, %rd25;
	add.s64 	%rd32, %rd9, %rd25;
	add.s64 	%rd33, %rd1, %rd25;
	ld.global.u32 	%r41, [%rd66+-16];
	ld.global.u32 	%r42, [%rd33];
	mad.lo.s32 	%r43, %r42, %r41, %r104;
	ld.global.u32 	%r44, [%rd66+-12];
	ld.global.u32 	%r45, [%rd26];
	mad.lo.s32 	%r46, %r45, %r44, %r43;
	ld.global.u32 	%r47, [%rd66+-8];
	ld.global.u32 	%r48, [%rd27];
	mad.lo.s32 	%r49, %r48, %r47, %r46;
	ld.global.u32 	%r50, [%rd66+-4];
	ld.global.u32 	%r51, [%rd28];
	mad.lo.s32 	%r52, %r51, %r50, %r49;
	ld.global.u32 	%r53, [%rd66];
	ld.global.u32 	%r54, [%rd29];
	mad.lo.s32 	%r55, %r54, %r53, %r52;
	ld.global.u32 	%r56, [%rd66+4];
	ld.global.u32 	%r57, [%rd30];
	mad.lo.s32 	%r58, %r57, %r56, %r55;
	ld.global.u32 	%r59, [%rd66+8];
	ld.global.u32 	%r60, [%rd31];
	mad.lo.s32 	%r61, %r60, %r59, %r58;
	ld.global.u32 	%r62, [%rd66+12];
	ld.global.u32 	%r63, [%rd32];
	mad.lo.s32 	%r104, %r63, %r62, %r61;
	add.s32 	%r93, %r93, 8;
	add.s32 	%r92, %r92, %r7;
	add.s64 	%rd66, %rd66, 32;
	setp.ne.s32 	%p3, %r93, 0;
	@%p3 bra 	$L__BB0_3;
$L__BB0_4:
	setp.eq.s32 	%p4, %r4, 0;
	@%p4 bra 	$L__BB0_12;
	and.b32  	%r17, %r30, 3;
	setp.lt.u32 	%p5, %r4, 4;
	@%p5 bra 	$L__BB0_7;
	add.s32 	%r65, %r99, %r3;
	mul.wide.u32 	%rd34, %r65, 4;
	add.s64 	%rd35, %rd2, %rd34;
	ld.global.u32 	%r66, [%rd35];
	mad.lo.s32 	%r67, %r99, %r30, %r2;
	mul.wide.s32 	%rd36, %r67, 4;
	add.s64 	%rd37, %rd1, %rd36;
	ld.global.u32 	%r68, [%rd37];
	mad.lo.s32 	%r69, %r68, %r66, %r104;
	cvt.u64.u32 	%rd38, %r3;
	cvt.u64.u32 	%rd39, %r99;
	add.s64 	%rd40, %rd39, %rd38;
	shl.b64 	%rd41, %rd40, 2;
	add.s64 	%rd42, %rd2, %rd41;
	ld.global.u32 	%r70, [%rd42+4];
	mul.wide.s32 	%rd43, %r30, 4;
	add.s64 	%rd44, %rd37, %rd43;
	ld.global.u32 	%r71, [%rd44];
	mad.lo.s32 	%r72, %r71, %r70, %r69;
	ld.global.u32 	%r73, [%rd42+8];
	add.s64 	%rd45, %rd44, %rd43;
	ld.global.u32 	%r74, [%rd45];
	mad.lo.s32 	%r75, %r74, %r73, %r72;
	ld.global.u32 	%r76, [%rd42+12];
	add.s64 	%rd46, %rd45, %rd43;
	ld.global.u32 	%r77, [%rd46];
	mad.lo.s32 	%r104, %r77, %r76, %r75;
	add.s32 	%r99, %r99, 4;
$L__BB0_7:
	setp.eq.s32 	%p6, %r17, 0;
	@%p6 bra 	$L__BB0_12;
	setp.eq.s32 	%p7, %r17, 1;
	@%p7 bra 	$L__BB0_10;
	add.s32 	%r79, %r99, %r3;
	mul.wide.u32 	%rd47, %r79, 4;
	add.s64 	%rd48, %rd2, %rd47;
	ld.global.u32 	%r80, [%rd48];
	mad.lo.s32 	%r81, %r99, %r30, %r2;
	mul.wide.s32 	%rd49, %r81, 4;
	add.s64 	%rd50, %rd1, %rd49;
	ld.global.u32 	%r82, [%rd50];
	mad.lo.s32 	%r83, %r82, %r80, %r104;
	cvt.u64.u32 	%rd51, %r3;
	cvt.u64.u32 	%rd52, %r99;
	add.s64 	%rd53, %rd52, %rd51;
	shl.b64 	%rd54, %rd53, 2;
	add.s64 	%rd55, %rd2, %rd54;
	ld.global.u32 	%r84, [%rd55+4];
	mul.wide.s32 	%rd56, %r30, 4;
	add.s64 	%rd57, %rd50, %rd56;
	ld.global.u32 	%r85, [%rd57];
	mad.lo.s32 	%r104, %r85, %r84, %r83;
	add.s32 	%r99, %r99, 2;
$L__BB0_10:
	and.b32  	%r86, %r30, 1;
	setp.eq.b32 	%p8, %r86, 1;
	not.pred 	%p9, %p8;
	@%p9 bra 	$L__BB0_12;
	add.s32 	%r87, %r99, %r3;
	mul.wide.u32 	%rd58, %r87, 4;
	add.s64 	%rd59, %rd2, %rd58;
	ld.global.u32 	%r88, [%rd59];
	mad.lo.s32 	%r89, %r99, %r30, %r2;
	mul.wide.s32 	%rd60, %r89, 4;
	add.s64 	%rd61, %rd1, %rd60;
	ld.global.u32 	%r90, [%rd61];
	mad.lo.s32 	%r104, %r90, %r88, %r104;
$L__BB0_12:
	ld.param.u64 	%rd65, [_Z13matrixMulCUDAPiS_S_i_param_2];
	add.s32 	%r91, %r3, %r2;
	cvta.to.global.u64 	%rd62, %rd65;
	mul.wide.s32 	%rd63, %r91, 4;
	add.s64 	%rd64, %rd62, %rd63;
	st.global.u32 	[%rd64], %r104;
$L__BB0_13:
	ret;

}


// ===== COMPILED SASS (sm_100) =====

	.target	sm_100

	.elftype	@"ET_EXEC"


//--------------------- .note.nv.tkinfo           --------------------------
	.section	.note.nv.tkinfo,"",@"SHT_NOTE"
	.sectionflags	@"SHF_NOTE_NV_TKINFO"
	.tkinfo
        /*0018*/ 	.word	0x00000002
        /*0030*/ 	.string	""
        /*0030*/ 	.string	"ptxas"
        /*0030*/ 	.string	"Cuda compilation tools, release 13.0, V13.0.88"
        /*0030*/ 	.string	"Build cuda_13.0.r13.0/compiler.36424714_0"
        /*0030*/ 	.string	"-arch sm_100 -m 64 "



//--------------------- .note.nv.cuinfo           --------------------------
	.section	.note.nv.cuinfo,"",@"SHT_NOTE"
	.sectionflags	@"SHF_NOTE_NV_CUINFO"
        /*0018*/ 	.short	0x0002
        /*001a*/ 	.short	0x0064
        /*001c*/ 	.short	0x0082
	.zero		2


//--------------------- .nv.info                  --------------------------
	.section	.nv.info,"",@"SHT_CUDA_INFO"
	.align	4


	//----- nvinfo : EIATTR_REGCOUNT
	.align		4
        /*0000*/ 	.byte	0x04, 0x2f
        /*0002*/ 	.short	(.L_1 - .L_0)
	.align		4
.L_0:
        /*0004*/ 	.word	index@(_Z13matrixMulCUDAPiS_S_i)
        /*0008*/ 	.word	0x0000001e


	//----- nvinfo : EIATTR_FRAME_SIZE
	.align		4
.L_1:
        /*000c*/ 	.byte	0x04, 0x11
        /*000e*/ 	.short	(.L_3 - .L_2)
	.align		4
.L_2:
        /*0010*/ 	.word	index@(_Z13matrixMulCUDAPiS_S_i)
        /*0014*/ 	.word	0x00000000


	//----- nvinfo : EIATTR_MIN_STACK_SIZE
	.align		4
.L_3:
        /*0018*/ 	.byte	0x04, 0x12
        /*001a*/ 	.short	(.L_5 - .L_4)
	.align		4
.L_4:
        /*001c*/ 	.word	index@(_Z13matrixMulCUDAPiS_S_i)
        /*0020*/ 	.word	0x00000000
.L_5:


//--------------------- .nv.compat                --------------------------
	.section	.nv.compat,"",@"SHT_CUDA_COMPAT_INFO"
	.align	4
        /*0000*/ 	.byte	0x02, 0x09, 0x00, 0x00, 0x02, 0x02, 0x01, 0x00, 0x02, 0x05, 0x05, 0x00, 0x03, 0x07, 0x01, 0x01
        /*0010*/ 	.byte	0x02, 0x03, 0x00, 0x00, 0x02, 0x06, 0x01, 0x00, 0x04, 0x0b, 0x08, 0x00, 0x09, 0x00, 0x00, 0x00
        /*0020*/ 	.byte	0x00, 0x00, 0x00, 0x00


//--------------------- .nv.info._Z13matrixMulCUDAPiS_S_i --------------------------
	.section	.nv.info._Z13matrixMulCUDAPiS_S_i,"",@"SHT_CUDA_INFO"
	.sectionflags	@""
	.align	4


	//----- nvinfo : EIATTR_CUDA_API_VERSION
	.align		4
        /*0000*/ 	.byte	0x04, 0x37
        /*0002*/ 	.short	(.L_7 - .L_6)
.L_6:
        /*0004*/ 	.word	0x00000082


	//----- nvinfo : EIATTR_KPARAM_INFO
	.align		4
.L_7:
        /*0008*/ 	.byte	0x04, 0x17
        /*000a*/ 	.short	(.L_9 - .L_8)
.L_8:
        /*000c*/ 	.word	0x00000000
        /*0010*/ 	.short	0x0003
        /*0012*/ 	.short	0x0018
        /*0014*/ 	.byte	0x00, 0xf0, 0x11, 0x00


	//----- nvinfo : EIATTR_KPARAM_INFO
	.align		4
.L_9:
        /*0018*/ 	.byte	0x04, 0x17
        /*001a*/ 	.short	(.L_11 - .L_10)
.L_10:
        /*001c*/ 	.word	0x00000000
        /*0020*/ 	.short	0x0002
        /*0022*/ 	.short	0x0010
        /*0024*/ 	.byte	0x00, 0xf5, 0x21, 0x00


	//----- nvinfo : EIATTR_KPARAM_INFO
	.align		4
.L_11:
        /*0028*/ 	.byte	0x04, 0x17
        /*002a*/ 	.short	(.L_13 - .L_12)
.L_12:
        /*002c*/ 	.word	0x00000000
        /*0030*/ 	.short	0x0001
        /*0032*/ 	.short	0x0008
        /*0034*/ 	.byte	0x00, 0xf5, 0x21, 0x00


	//----- nvinfo : EIATTR_KPARAM_INFO
	.align		4
.L_13:
        /*0038*/ 	.byte	0x04, 0x17
        /*003a*/ 	.short	(.L_15 - .L_14)
.L_14:
        /*003c*/ 	.word	0x00000000
        /*0040*/ 	.short	0x0000
        /*0042*/ 	.short	0x0000
        /*0044*/ 	.byte	0x00, 0xf5, 0x21, 0x00


	//----- nvinfo : EIATTR_SPARSE_MMA_MASK
	.align		4
.L_15:
        /*0048*/ 	.byte	0x03, 0x50
        /*004a*/ 	.short	0x0000


	//----- nvinfo : EIATTR_MAXREG_COUNT
	.align		4
        /*004c*/ 	.byte	0x03, 0x1b
        /*004e*/ 	.short	0x00ff


	//----- nvinfo : EIATTR_MERCURY_ISA_VERSION
	.align		4
        /*0050*/ 	.byte	0x03, 0x5f
        /*0052*/ 	.short	0x0101


	//----- nvinfo : EIATTR_VRC_CTA_INIT_COUNT
	.align		4
        /*0054*/ 	.byte	0x02, 0x4a
	.zero		1
	.zero		1


	//----- nvinfo : EIATTR_EXIT_INSTR_OFFSETS
	.align		4
        /*0058*/ 	.byte	0x04, 0x1c
        /*005a*/ 	.short	(.L_17 - .L_16)


	//   ....[0]....
.L_16:
        /*005c*/ 	.word	0x000000c0


	//   ....[1]....
        /*0060*/ 	.word	0x00000a90


	//----- nvinfo : EIATTR_CBANK_PARAM_SIZE
	.align		4
.L_17:
        /*0064*/ 	.byte	0x03, 0x19
        /*0066*/ 	.short	0x001c


	//----- nvinfo : EIATTR_PARAM_CBANK
	.align		4
        /*0068*/ 	.byte	0x04, 0x0a
        /*006a*/ 	.short	(.L_19 - .L_18)
	.align		4
.L_18:
        /*006c*/ 	.word	index@(.nv.constant0._Z13matrixMulCUDAPiS_S_i)
        /*0070*/ 	.short	0x0380
        /*0072*/ 	.short	0x001c


	//----- nvinfo : EIATTR_SW_WAR
	.align		4
.L_19:
        /*0074*/ 	.byte	0x04, 0x36
        /*0076*/ 	.short	(.L_21 - .L_20)
.L_20:
        /*0078*/ 	.word	0x00000008
.L_21:


//--------------------- .nv.callgraph             --------------------------
	.section	.nv.callgraph,"",@"SHT_CUDA_CALLGRAPH"
	.align	4
	.sectionentsize	8
	.align		4
        /*0000*/ 	.word	0x00000000
	.align		4
        /*0004*/ 	.word	0xffffffff
	.align		4
        /*0008*/ 	.word	0x00000000
	.align		4
        /*000c*/ 	.word	0xfffffffe
	.align		4
        /*0010*/ 	.word	0x00000000
	.align		4
        /*0014*/ 	.word	0xfffffffd
	.align		4
        /*0018*/ 	.word	0x00000000
	.align		4
        /*001c*/ 	.word	0xfffffffc


//--------------------- .text._Z13matrixMulCUDAPiS_S_i --------------------------
	.section	.text._Z13matrixMulCUDAPiS_S_i,"ax",@progbits
	.align	128
        .global         _Z13matrixMulCUDAPiS_S_i
        .type           _Z13matrixMulCUDAPiS_S_i,@function
        .size           _Z13matrixMulCUDAPiS_S_i,(.L_x_5 - _Z13matrixMulCUDAPiS_S_i)
        .other          _Z13matrixMulCUDAPiS_S_i,@"STO_CUDA_ENTRY STV_DEFAULT"
_Z13matrixMulCUDAPiS_S_i:
.text._Z13matrixMulCUDAPiS_S_i:
[----:B------:R-:W-:Y:S01]  /*0000*/  LDC R1, c[0x0][0x37c] ;  /* 0x0000df00ff017b82 */ /* 0x000fe20000000800 */
[----:B------:R-:W0:Y:S07]  /*0010*/  S2R R0, SR_TID.Y ;  /* 0x0000000000007919 */ /* 0x000e2e0000002200 */
[----:B------:R-:W0:Y:S01]  /*0020*/  S2UR UR4, SR_CTAID.Y ;  /* 0x00000000000479c3 */ /* 0x000e220000002600 */
[----:B------:R-:W1:Y:S01]  /*0030*/  LDCU UR20, c[0x0][0x398] ;  /* 0x00007300ff1477ac */ /* 0x000e620008000800 */
[----:B------:R-:W2:Y:S06]  /*0040*/  S2R R3, SR_TID.X ;  /* 0x0000000000037919 */ /* 0x000eac0000002100 */
[----:B------:R-:W0:Y:S08]  /*0050*/  LDC R13, c[0x0][0x364] ;  /* 0x0000d900ff0d7b82 */ /* 0x000e300000000800 */
[----:B------:R-:W2:Y:S08]  /*0060*/  S2UR UR5, SR_CTAID.X ;  /* 0x00000000000579c3 */ /* 0x000eb00000002500 */
[----:B------:R-:W2:Y:S01]  /*0070*/  LDC R2, c[0x0][0x360] ;  /* 0x0000d800ff027b82 */ /* 0x000ea20000000800 */
[----:B0-----:R-:W-:-:S02]  /*0080*/  IMAD R13, R13, UR4, R0 ;  /* 0x000000040d0d7c24 */ /* 0x001fc4000f8e0200 */
[----:B--2---:R-:W-:-:S05]  /*0090*/  IMAD R0, R2, UR5, R3 ;  /* 0x0000000502007c24 */ /* 0x004fca000f8e0203 */
[----:B------:R-:W-:-:S04]  /*00a0*/  VIMNMX R2, PT, PT, R13, R0, !PT ;  /* 0x000000000d027248 */ /* 0x000fc80007fe0100 */
[----:B-1----:R-:W-:-:S13]  /*00b0*/  ISETP.GE.AND P0, PT, R2, UR20, PT ;  /* 0x0000001402007c0c */ /* 0x002fda000bf06270 */
[----:B------:R-:W-:Y:S05]  /*00c0*/  @P0 EXIT ;  /* 0x000000000000094d */ /* 0x000fea0003800000 */
[----:B------:R-:W-:Y:S01]  /*00d0*/  UISETP.GE.U32.AND UP0, UPT, UR20, 0x8, UPT ;  /* 0x000000081400788c */ /* 0x000fe2000bf06070 */
[----:B------:R-:W-:Y:S02]  /*00e0*/  HFMA2 R12, -RZ, RZ, 0, 0 ;  /* 0x00000000ff0c7431 */ /* 0x000fe400000001ff */
[----:B------:R-:W-:Y:S01]  /*00f0*/  IMAD R13, R13, UR20, RZ ;  /* 0x000000140d0d7c24 */ /* 0x000fe2000f8e02ff */
[----:B------:R-:W-:Y:S01]  /*0100*/  UMOV UR4, URZ ;  /* 0x000000ff00047c82 */ /* 0x000fe20008000000 */
[----:B------:R-:W0:Y:S04]  /*0110*/  LDCU.64 UR18, c[0x0][0x358] ;  /* 0x00006b00ff1277ac */ /* 0x000e280008000a00 */
[----:B------:R-:W-:Y:S05]  /*0120*/  BRA.U !UP0, `(.L_x_0) ;  /* 0x0000000508047547 */ /* 0x000fea000b800000 */
[----:B------:R-:W1:Y:S01]  /*0130*/  LDCU.128 UR24, c[0x0][0x380] ;  /* 0x00007000ff1877ac */ /* 0x000e620008000c00 */
[----:B------:R-:W-:Y:S02]  /*0140*/  MOV R12, RZ ;  /* 0x000000ff000c7202 */ /* 0x000fe40000000f00 */
[----:B------:R-:W-:Y:S01]  /*0150*/  MOV R14, R0 ;  /* 0x00000000000e7202 */ /* 0x000fe20000000f00 */
[----:B------:R-:W-:-:S04]  /*0160*/  ULOP3.LUT UR4, UR20, 0x7ffffff8, URZ, 0xc0, !UPT ;  /* 0x7ffffff814047892 */ /* 0x000fc8000f8ec0ff */
[----:B------:R-:W-:Y:S01]  /*0170*/  UIADD3 UR5, UPT, UPT, -UR4, URZ, URZ ;  /* 0x000000ff04057290 */ /* 0x000fe2000fffe1ff */
[----:B-1----:R-:W-:Y:S01]  /*0180*/  MOV R2, UR24 ;  /* 0x0000001800027c02 */ /* 0x002fe20008000f00 */
[----:B------:R-:W-:Y:S01]  /*0190*/  UIMAD.WIDE UR6, UR20, 0x8, UR26 ;  /* 0x00000008140678a5 */ /* 0x000fe2000f8e021a */
[----:B------:R-:W-:Y:S01]  /*01a0*/  MOV R3, UR25 ;  /* 0x0000001900037c02 */ /* 0x000fe20008000f00 */
[----:B------:R-:W-:Y:S02]  /*01b0*/  UIMAD.WIDE UR8, UR20, 0xc, UR26 ;  /* 0x0000000c140878a5 */ /* 0x000fe4000f8e021a */
[----:B------:R-:W-:Y:S01]  /*01c0*/  UIMAD.WIDE UR10, UR20, 0x10, UR26 ;  /* 0x00000010140a78a5 */ /* 0x000fe2000f8e021a */
[----:B------:R-:W-:Y:S01]  /*01d0*/  IMAD.WIDE.U32 R2, R13, 0x4, R2 ;  /* 0x000000040d027825 */ /* 0x000fe200078e0002 */
[----:B------:R-:W-:Y:S02]  /*01e0*/  UIMAD.WIDE UR12, UR20, 0x14, UR26 ;  /* 0x00000014140c78a5 */ /* 0x000fe4000f8e021a */
[----:B------:R-:W-:Y:S01]  /*01f0*/  UIMAD.WIDE UR14, UR20, 0x18, UR26 ;  /* 0x00000018140e78a5 */ /* 0x000fe2000f8e021a */
[----:B------:R-:W-:Y:S01]  /*0200*/  IADD3 R2, P0, PT, R2, 0x10, RZ ;  /* 0x0000001002027810 */ /* 0x000fe20007f1e0ff */
[----:B------:R-:W-:-:S03]  /*0210*/  UIMAD.WIDE UR16, UR20, 0x1c, UR26 ;  /* 0x0000001c141078a5 */ /* 0x000fc6000f8e021a */
[----:B------:R-:W-:-:S09]  /*0220*/  IADD3.X R3, PT, PT, RZ, R3, RZ, P0, !PT ;  /* 0x00000003ff037210 */ /* 0x000fd200007fe4ff */
.L_x_1:
[----:B------:R-:W-:Y:S01]  /*0230*/  UIMAD.WIDE UR22, UR20, 0x4, UR26 ;  /* 0x00000004141678a5 */ /* 0x000fe2000f8e021a */
[----:B------:R-:W-:Y:S02]  /*0240*/  IMAD.MOV.U32 R23, RZ, RZ, 0x4 ;  /* 0x00000004ff177424 */ /* 0x000fe400078e00ff */
[----:B------:R-:W-:Y:S01]  /*0250*/  HFMA2 R11, -RZ, RZ, 0, 2.384185791015625e-07 ;  /* 0x00000004ff0b7431 */ /* 0x000fe200000001ff */
[----:B------:R-:W-:Y:S01]  /*0260*/  MOV R25, 0x4 ;  /* 0x0000000400197802 */ /* 0x000fe20000000f00 */
[----:B0-----:R-:W2:Y:S01]  /*0270*/  LDG.E R21, desc[UR18][R2.64+-0x10] ;  /* 0xfffff01202157981 */ /* 0x001ea2000c1e1900 */
[C---:B------:R-:W-:Y:S01]  /*0280*/  IMAD.WIDE R22, R14.reuse, R23, UR26 ;  /* 0x0000001a0e167e25 */ /* 0x040fe2000f8e0217 */
[----:B------:R-:W-:Y:S02]  /*0290*/  MOV R8, UR22 ;  /* 0x0000001600087c02 */ /* 0x000fe40008000f00 */
[----:B------:R-:W-:Y:S01]  /*02a0*/  MOV R9, UR23 ;  /* 0x0000001700097c02 */ /* 0x000fe20008000f00 */
[----:B------:R-:W3:Y:S02]  /*02b0*/  LDG.E R19, desc[UR18][R2.64+-0xc] ;  /* 0xfffff41202137981 */ /* 0x000ee4000c1e1900 */
[----:B------:R-:W-:-:S02]  /*02c0*/  IMAD.WIDE R8, R14, 0x4, R8 ;  /* 0x000000040e087825 */ /* 0x000fc400078e0208 */
[----:B------:R-:W2:Y:S01]  /*02d0*/  LDG.E R22, desc[UR18][R22.64] ;  /* 0x0000001216167981 */ /* 0x000ea2000c1e1900 */
[----:B------:R-:W-:Y:S01]  /*02e0*/  MOV R5, 0x4 ;  /* 0x0000000400057802 */ /* 0x000fe20000000f00 */
[C---:B------:R-:W-:Y:S02]  /*02f0*/  IMAD.WIDE R24, R14.reuse, R25, UR6 ;  /* 0x000000060e187e25 */ /* 0x040fe4000f8e0219 */
[----:B------:R0:W3:Y:S02]  /*0300*/  LDG.E R20, desc[UR18][R8.64] ;  /* 0x0000001208147981 */ /* 0x0000e4000c1e1900 */
[----:B------:R-:W-:Y:S02]  /*0310*/  IMAD.WIDE R10, R14, R11, UR8 ;  /* 0x000000080e0a7e25 */ /* 0x000fe4000f8e020b */
[----:B------:R-:W4:Y:S04]  /*0320*/  LDG.E R18, desc[UR18][R24.64] ;  /* 0x0000001218127981 */ /* 0x000f28000c1e1900 */
[----:B------:R-:W4:Y:S01]  /*0330*/  LDG.E R17, desc[UR18][R2.64+-0x8] ;  /* 0xfffff81202117981 */ /* 0x000f22000c1e1900 */
[----:B0-----:R-:W-:-:S02]  /*0340*/  HFMA2 R9, -RZ, RZ, 0, 2.384185791015625e-07 ;  /* 0x00000004ff097431 */ /* 0x001fc400000001ff */
[----:B------:R-:W-:Y:S01]  /*0350*/  IMAD.MOV.U32 R7, RZ, RZ, 0x4 ;  /* 0x00000004ff077424 */ /* 0x000fe200078e00ff */
[----:B------:R0:W5:Y:S01]  /*0360*/  LDG.E R16, desc[UR18][R10.64] ;  /* 0x000000120a107981 */ /* 0x000162000c1e1900 */
[----:B------:R-:W-:-:S03]  /*0370*/  IMAD.WIDE R4, R14, R5, UR10 ;  /* 0x0000000a0e047e25 */ /* 0x000fc6000f8e0205 */
[----:B------:R-:W5:Y:S01]  /*0380*/  LDG.E R15, desc[UR18][R2.64+-0x4] ;  /* 0xfffffc12020f7981 */ /* 0x000f62000c1e1900 */
[C---:B------:R-:W-:Y:S01]  /*0390*/  IMAD.WIDE R6, R14.reuse, R7, UR12 ;  /* 0x0000000c0e067e25 */ /* 0x040fe2000f8e0207 */
[----:B------:R-:W-:Y:S02]  /*03a0*/  MOV R27, 0x4 ;  /* 0x00000004001b7802 */ /* 0x000fe40000000f00 */
[----:B------:R1:W5:Y:S01]  /*03b0*/  LDG.E R4, desc[UR18][R4.64] ;  /* 0x0000001204047981 */ /* 0x000362000c1e1900 */
[----:B------:R-:W-:-:S03]  /*03c0*/  IMAD.WIDE R8, R14, R9, UR14 ;  /* 0x0000000e0e087e25 */ /* 0x000fc6000f8e0209 */
[----:B------:R-:W5:Y:S01]  /*03d0*/  LDG.E R23, desc[UR18][R2.64] ;  /* 0x0000001202177981 */ /* 0x000f62000c1e1900 */
[----:B0-----:R-:W-:-:S03]  /*03e0*/  IMAD.WIDE R10, R14, R27, UR16 ;  /* 0x000000100e0a7e25 */ /* 0x001fc6000f8e021b */
[----:B------:R-:W5:Y:S04]  /*03f0*/  LDG.E R7, desc[UR18][R6.64] ;  /* 0x0000001206077981 */ /* 0x000f68000c1e1900 */
[----:B------:R-:W5:Y:S04]  /*0400*/  LDG.E R24, desc[UR18][R2.64+0x4] ;  /* 0x0000041202187981 */ /* 0x000f68000c1e1900 */
[----:B------:R-:W5:Y:S04]  /*0410*/  LDG.E R8, desc[UR18][R8.64] ;  /* 0x0000001208087981 */ /* 0x000f68000c1e1900 */
[----:B------:R-:W5:Y:S04]  /*0420*/  LDG.E R25, desc[UR18][R2.64+0x8] ;  /* 0x0000081202197981 */ /* 0x000f68000c1e1900 */
[----:B------:R-:W5:Y:S04]  /*0430*/  LDG.E R10, desc[UR18][R10.64] ;  /* 0x000000120a0a7981 */ /* 0x000f68000c1e1900 */
[----:B------:R0:W5:Y:S01]  /*0440*/  LDG.E R27, desc[UR18][R2.64+0xc] ;  /* 0x00000c12021b7981 */ /* 0x000162000c1e1900 */
[----:B------:R-:W-:-:S04]  /*0450*/  UIADD3 UR5, UPT, UPT, UR5, 0x8, URZ ;  /* 0x0000000805057890 */ /* 0x000fc8000fffe0ff */
[----:B------:R-:W-:Y:S01]  /*0460*/  UISETP.NE.AND UP0, UPT, UR5, URZ, UPT ;  /* 0x000000ff0500728c */ /* 0x000fe2000bf05270 */
[----:B-1----:R-:W-:Y:S02]  /*0470*/  MOV R5, UR20 ;  /* 0x0000001400057c02 */ /* 0x002fe40008000f00 */
[----:B0-----:R-:W-:Y:S02]  /*0480*/  IADD3 R2, P0, PT, R2, 0x20, RZ ;  /* 0x0000002002027810 */ /* 0x001fe40007f1e0ff */
[----:B------:R-:W-:Y:S02]  /*0490*/  LEA R14, R5, R14, 0x3 ;  /* 0x0000000e050e7211 */ /* 0x000fe400078e18ff */
[----:B------:R-:W-:Y:S01]  /*04a0*/  IADD3.X R3, PT, PT, RZ, R3, RZ, P0, !PT ;  /* 0x00000003ff037210 */ /* 0x000fe200007fe4ff */
[----:B--2---:R-:W-:-:S04]  /*04b0*/  IMAD R21, R21, R22, R12 ;  /* 0x0000001615157224 */ /* 0x004fc800078e020c */
[----:B---3--:R-:W-:-:S04]  /*04c0*/  IMAD R19, R19, R20, R21 ;  /* 0x0000001413137224 */ /* 0x008fc800078e0215 */
[----:B----4-:R-:W-:-:S04]  /*04d0*/  IMAD R17, R17, R18, R19 ;  /* 0x0000001211117224 */ /* 0x010fc800078e0213 */
[----:B-----5:R-:W-:-:S04]  /*04e0*/  IMAD R15, R15, R16, R17 ;  /* 0x000000100f0f7224 */ /* 0x020fc800078e0211 */
[----:B------:R-:W-:-:S04]  /*04f0*/  IMAD R4, R23, R4, R15 ;  /* 0x0000000417047224 */ /* 0x000fc800078e020f */
[----:B------:R-:W-:-:S04]  /*0500*/  IMAD R4, R24, R7, R4 ;  /* 0x0000000718047224 */ /* 0x000fc800078e0204 */
[----:B------:R-:W-:-:S04]  /*0510*/  IMAD R4, R25, R8, R4 ;  /* 0x0000000819047224 */ /* 0x000fc800078e0204 */
[----:B------:R-:W-:Y:S01]  /*0520*/  IMAD R12, R27, R10, R4 ;  /* 0x0000000a1b0c7224 */ /* 0x000fe200078e0204 */
[----:B------:R-:W-:Y:S06]  /*0530*/  BRA.U UP0, `(.L_x_1) ;  /* 0xfffffffd003c7547 */ /* 0x000fec000b83ffff */
.L_x_0:
[----:B------:R-:W-:-:S04]  /*0540*/  ULOP3.LUT UR6, UR20, 0x7, URZ, 0xc0, !UPT ;  /* 0x0000000714067892 */ /* 0x000fc8000f8ec0ff */
[----:B------:R-:W-:-:S09]  /*0550*/  UISETP.NE.AND UP0, UPT, UR6, URZ, UPT ;  /* 0x000000ff0600728c */ /* 0x000fd2000bf05270 */
[----:B------:R-:W-:Y:S05]  /*0560*/  BRA.U !UP0, `(.L_x_2) ;  /* 0x0000000508387547 */ /* 0x000fea000b800000 */
[----:B------:R-:W-:Y:S02]  /*0570*/  UISETP.GE.U32.AND UP0, UPT, UR6, 0x4, UPT ;  /* 0x000000040600788c */ /* 0x000fe4000bf06070 */
[----:B------:R-:W-:-:S04]  /*0580*/  ULOP3.LUT UR5, UR20, 0x3, URZ, 0xc0, !UPT ;  /* 0x0000000314057892 */ /* 0x000fc8000f8ec0ff */
[----:B------:R-:W-:-:S03]  /*0590*/  UISETP.NE.AND UP1, UPT, UR5, URZ, UPT ;  /* 0x000000ff0500728c */ /* 0x000fc6000bf25270 */
[----:B------:R-:W-:Y:S08]  /*05a0*/  BRA.U !UP0, `(.L_x_3) ;  /* 0x00000001087c7547 */ /* 0x000ff0000b800000 */
[----:B------:R-:W1:Y:S01]  /*05b0*/  LDC.64 R6, c[0x0][0x388] ;  /* 0x0000e200ff067b82 */ /* 0x000e620000000a00 */
[----:B------:R-:W2:Y:S01]  /*05c0*/  LDCU.64 UR6, c[0x0][0x380] ;  /* 0x00007000ff0677ac */ /* 0x000ea20008000a00 */
[----:B------:R-:W-:Y:S01]  /*05d0*/  IMAD.U32 R9, RZ, RZ, UR4 ;  /* 0x00000004ff097e24 */ /* 0x000fe2000f8e00ff */
[C---:B------:R-:W-:Y:S02]  /*05e0*/  IADD3 R3, PT, PT, R13.reuse, UR4, RZ ;  /* 0x000000040d037c10 */ /* 0x040fe4000fffe0ff */
[----:B------:R-:W-:Y:S01]  /*05f0*/  IADD3 R10, P0, PT, R13, UR4, RZ ;  /* 0x000000040d0a7c10 */ /* 0x000fe2000ff1e0ff */
[----:B------:R-:W-:Y:S01]  /*0600*/  IMAD R9, R9, UR20, R0 ;  /* 0x0000001409097c24 */ /* 0x000fe2000f8e0200 */
[----:B------:R-:W-:Y:S01]  /*0610*/  MOV R11, UR20 ;  /* 0x00000014000b7c02 */ /* 0x000fe20008000f00 */
[----:B------:R-:W3:Y:S01]  /*0620*/  LDC.64 R4, c[0x0][0x380] ;  /* 0x0000e000ff047b82 */ /* 0x000ee20000000a00 */
[----:B------:R-:W-:Y:S01]  /*0630*/  MOV R15, UR20 ;  /* 0x00000014000f7c02 */ /* 0x000fe20008000f00 */
[----:B-1----:R-:W-:Y:S01]  /*0640*/  IMAD.WIDE R6, R9, 0x4, R6 ;  /* 0x0000000409067825 */ /* 0x002fe200078e0206 */
[----:B------:R-:W-:-:S05]  /*0650*/  MOV R9, UR20 ;  /* 0x0000001400097c02 */ /* 0x000fca0008000f00 */
[----:B------:R-:W-:Y:S02]  /*0660*/  IMAD.WIDE R8, R9, 0x4, R6 ;  /* 0x0000000409087825 */ /* 0x000fe400078e0206 */
[----:B0-----:R-:W4:Y:S02]  /*0670*/  LDG.E R6, desc[UR18][R6.64] ;  /* 0x0000001206067981 */ /* 0x001f24000c1e1900 */
[----:B---3--:R-:W-:Y:S01]  /*0680*/  IMAD.WIDE.U32 R4, R3, 0x4, R4 ;  /* 0x0000000403047825 */ /* 0x008fe200078e0004 */
[----:B------:R-:W-:Y:S01]  /*0690*/  IADD3.X R3, PT, PT, RZ, RZ, RZ, P0, !PT ;  /* 0x000000ffff037210 */ /* 0x000fe200007fe4ff */
[----:B------:R-:W3:Y:S01]  /*06a0*/  LDG.E R17, desc[UR18][R8.64] ;  /* 0x0000001208117981 */ /* 0x000ee2000c1e1900 */
[----:B--2---:R-:W-:-:S03]  /*06b0*/  LEA R2, P0, R10, UR6, 0x2 ;  /* 0x000000060a027c11 */ /* 0x004fc6000f8010ff */
[----:B------:R-:W4:Y:S01]  /*06c0*/  LDG.E R5, desc[UR18][R4.64] ;  /* 0x0000001204057981 */ /* 0x000f22000c1e1900 */
[----:B------:R-:W-:Y:S01]  /*06d0*/  LEA.HI.X R3, R10, UR7, R3, 0x2, P0 ;  /* 0x000000070a037c11 */ /* 0x000fe200080f1403 */
[----:B------:R-:W-:-:S04]  /*06e0*/  IMAD.WIDE R10, R11, 0x4, R8 ;  /* 0x000000040b0a7825 */ /* 0x000fc800078e0208 */
[----:B------:R-:W3:Y:S01]  /*06f0*/  LDG.E R16, desc[UR18][R2.64+0x4] ;  /* 0x0000041202107981 */ /* 0x000ee2000c1e1900 */
[----:B------:R-:W-:-:S03]  /*0700*/  IMAD.WIDE R14, R15, 0x4, R10 ;  /* 0x000000040f0e7825 */ /* 0x000fc600078e020a */
[----:B------:R-:W2:Y:S04]  /*0710*/  LDG.E R19, desc[UR18][R10.64] ;  /* 0x000000120a137981 */ /* 0x000ea8000c1e1900 */
[----:B------:R-:W2:Y:S04]  /*0720*/  LDG.E R18, desc[UR18][R2.64+0x8] ;  /* 0x0000081202127981 */ /* 0x000ea8000c1e1900 */
[----:B------:R-:W5:Y:S04]  /*0730*/  LDG.E R20, desc[UR18][R2.64+0xc] ;  /* 0x00000c1202147981 */ /* 0x000f68000c1e1900 */
[----:B------:R-:W5:Y:S01]  /*0740*/  LDG.E R14, desc[UR18][R14.64] ;  /* 0x000000120e0e7981 */ /* 0x000f62000c1e1900 */
[----:B------:R-:W-:Y:S01]  /*0750*/  UIADD3 UR4, UPT, UPT, UR4, 0x4, URZ ;  /* 0x0000000404047890 */ /* 0x000fe2000fffe0ff */
[----:B----4-:R-:W-:-:S04]  /*0760*/  IMAD R5, R5, R6, R12 ;  /* 0x0000000605057224 */ /* 0x010fc800078e020c */
[----:B---3--:R-:W-:-:S04]  /*0770*/  IMAD R5, R16, R17, R5 ;  /* 0x0000001110057224 */ /* 0x008fc800078e0205 */
[----:B--2---:R-:W-:-:S04]  /*0780*/  IMAD R5, R18, R19, R5 ;  /* 0x0000001312057224 */ /* 0x004fc800078e0205 */
[----:B-----5:R-:W-:-:S07]  /*0790*/  IMAD R12, R20, R14, R5 ;  /* 0x0000000e140c7224 */ /* 0x020fce00078e0205 */
.L_x_3:
[----:B------:R-:W-:Y:S05]  /*07a0*/  BRA.U !UP1, `(.L_x_2) ;  /* 0x0000000109a87547 */ /* 0x000fea000b800000 */
[----:B------:R-:W-:Y:S01]  /*07b0*/  UISETP.NE.AND UP0, UPT, UR5, 0x1, UPT ;  /* 0x000000010500788c */ /* 0x000fe2000bf05270 */
[----:B------:R-:W-:Y:S01]  /*07c0*/  MOV R7, UR4 ;  /* 0x0000000400077c02 */ /* 0x000fe20008000f00 */
[----:B------:R-:W-:Y:S02]  /*07d0*/  ULOP3.LUT UR5, UR20, 0x1, URZ, 0xc0, !UPT ;  /* 0x0000000114057892 */ /* 0x000fe4000f8ec0ff */
[----:B------:R-:W-:Y:S02]  /*07e0*/  MOV R15, UR20 ;  /* 0x00000014000f7c02 */ /* 0x000fe40008000f00 */
[----:B------:R-:W-:Y:S01]  /*07f0*/  UISETP.NE.U32.AND UP1, UPT, UR5, 0x1, UPT ;  /* 0x000000010500788c */ /* 0x000fe2000bf25070 */
[----:B------:R-:W-:-:S04]  /*0800*/  PLOP3.LUT P1, PT, PT, PT, UP0, 0x80, 0x8 ;  /* 0x000000000008781c */ /* 0x000fc80003f2f008 */
[----:B------:R-:W1:Y:S01]  /*0810*/  @UP0 LDCU.128 UR8, c[0x0][0x380] ;  /* 0x00007000ff0807ac */ /* 0x000e620008000c00 */
[----:B------:R-:W-:Y:S01]  /*0820*/  PLOP3.LUT P0, PT, PT, PT, UP1, 0x80, 0x8 ;  /* 0x000000000008781c */ /* 0x000fe20003f0f018 */
[----:B------:R-:W2:Y:S04]  /*0830*/  @UP0 LDCU.64 UR6, c[0x0][0x380] ;  /* 0x00007000ff0607ac */ /* 0x000ea80008000a00 */
[----:B------:R-:W3:Y:S03]  /*0840*/  @!UP1 LDCU.128 UR12, c[0x0][0x380] ;  /* 0x00007000ff0c97ac */ /* 0x000ee60008000c00 */
[C---:B------:R-:W-:Y:S02]  /*0850*/  @P1 IADD3 R3, PT, PT, R13.reuse, UR4, RZ ;  /* 0x000000040d031c10 */ /* 0x040fe4000fffe0ff */
[----:B------:R-:W-:Y:S01]  /*0860*/  @P1 IADD3 R6, P2, PT, R13, UR4, RZ ;  /* 0x000000040d061c10 */ /* 0x000fe2000ff5e0ff */
[----:B------:R-:W-:Y:S01]  /*0870*/  @UP0 UIADD3 UR4, UPT, UPT, UR4, 0x2, URZ ;  /* 0x0000000204040890 */ /* 0x000fe2000fffe0ff */
[----:B-1----:R-:W-:Y:S01]  /*0880*/  MOV R11, UR9 ;  /* 0x00000009000b7c02 */ /* 0x002fe20008000f00 */
[----:B------:R-:W-:Y:S01]  /*0890*/  IMAD.U32 R10, RZ, RZ, UR8 ;  /* 0x00000008ff0a7e24 */ /* 0x000fe2000f8e00ff */
[----:B------:R-:W-:-:S02]  /*08a0*/  MOV R4, UR10 ;  /* 0x0000000a00047c02 */ /* 0x000fc40008000f00 */
[----:B------:R-:W-:Y:S01]  /*08b0*/  MOV R5, UR11 ;  /* 0x0000000b00057c02 */ /* 0x000fe20008000f00 */
[----:B------:R-:W-:-:S04]  /*08c0*/  @P1 IMAD.WIDE.U32 R10, R3, 0x4, R10 ;  /* 0x00000004030a1825 */ /* 0x000fc800078e000a */
[----:B------:R-:W-:Y:S01]  /*08d0*/  @P1 IMAD R3, R7, UR20, R0 ;  /* 0x0000001407031c24 */ /* 0x000fe2000f8e0200 */
[----:B------:R-:W-:Y:S01]  /*08e0*/  @P1 IADD3.X R7, PT, PT, RZ, RZ, RZ, P2, !PT ;  /* 0x000000ffff071210 */ /* 0x000fe200017fe4ff */
[----:B------:R-:W-:Y:S01]  /*08f0*/  IMAD.U32 R19, RZ, RZ, UR4 ;  /* 0x00000004ff137e24 */ /* 0x000fe2000f8e00ff */
[C---:B--2---:R-:W-:Y:S01]  /*0900*/  @P1 LEA R2, P2, R6.reuse, UR6, 0x2 ;  /* 0x0000000606021c11 */ /* 0x044fe2000f8410ff */
[----:B------:R-:W-:Y:S01]  /*0910*/  @P1 IMAD.WIDE R4, R3, 0x4, R4 ;  /* 0x0000000403041825 */ /* 0x000fe200078e0204 */
[----:B------:R-:W-:Y:S01]  /*0920*/  @!P0 IADD3 R17, PT, PT, R13, UR4, RZ ;  /* 0x000000040d118c10 */ /* 0x000fe2000fffe0ff */
[----:B0-----:R-:W2:Y:S01]  /*0930*/  @P1 LDG.E R11, desc[UR18][R10.64] ;  /* 0x000000120a0b1981 */ /* 0x001ea2000c1e1900 */
[----:B------:R-:W-:Y:S01]  /*0940*/  @P1 LEA.HI.X R3, R6, UR7, R7, 0x2, P2 ;  /* 0x0000000706031c11 */ /* 0x000fe200090f1407 */
[----:B------:R-:W-:Y:S01]  /*0950*/  @!P0 IMAD R19, R19, UR20, R0 ;  /* 0x0000001413138c24 */ /* 0x000fe2000f8e0200 */
[----:B---3--:R-:W-:Y:S01]  /*0960*/  MOV R6, UR12 ;  /* 0x0000000c00067c02 */ /* 0x008fe20008000f00 */
[----:B------:R-:W-:Y:S01]  /*0970*/  @P1 IMAD.WIDE R14, R15, 0x4, R4 ;  /* 0x000000040f0e1825 */ /* 0x000fe200078e0204 */
[----:B------:R-:W-:Y:S01]  /*0980*/  MOV R7, UR13 ;  /* 0x0000000d00077c02 */ /* 0x000fe20008000f00 */
[----:B------:R-:W2:Y:S01]  /*0990*/  @P1 LDG.E R4, desc[UR18][R4.64] ;  /* 0x0000001204041981 */ /* 0x000ea2000c1e1900 */
[----:B------:R-:W-:-:S02]  /*09a0*/  MOV R8, UR14 ;  /* 0x0000000e00087c02 */ /* 0x000fc40008000f00 */
[----:B------:R-:W-:Y:S01]  /*09b0*/  MOV R9, UR15 ;  /* 0x0000000f00097c02 */ /* 0x000fe20008000f00 */
[----:B------:R-:W-:Y:S01]  /*09c0*/  @!P0 IMAD.WIDE.U32 R6, R17, 0x4, R6 ;  /* 0x0000000411068825 */ /* 0x000fe200078e0006 */
[----:B------:R-:W3:Y:S03]  /*09d0*/  @P1 LDG.E R14, desc[UR18][R14.64] ;  /* 0x000000120e0e1981 */ /* 0x000ee6000c1e1900 */
[----:B------:R-:W-:Y:S01]  /*09e0*/  @!P0 IMAD.WIDE R8, R19, 0x4, R8 ;  /* 0x0000000413088825 */ /* 0x000fe200078e0208 */
[----:B------:R-:W3:Y:S04]  /*09f0*/  @P1 LDG.E R2, desc[UR18][R2.64+0x4] ;  /* 0x0000041202021981 */ /* 0x000ee8000c1e1900 */
[----:B------:R-:W4:Y:S04]  /*0a00*/  @!P0 LDG.E R7, desc[UR18][R6.64] ;  /* 0x0000001206078981 */ /* 0x000f28000c1e1900 */
[----:B------:R-:W4:Y:S01]  /*0a10*/  @!P0 LDG.E R8, desc[UR18][R8.64] ;  /* 0x0000001208088981 */ /* 0x000f22000c1e1900 */
[----:B--2---:R-:W-:-:S04]  /*0a20*/  @P1 IMAD R11, R11, R4, R12 ;  /* 0x000000040b0b1224 */ /* 0x004fc800078e020c */
[----:B---3--:R-:W-:-:S04]  /*0a30*/  @P1 IMAD R12, R2, R14, R11 ;  /* 0x0000000e020c1224 */ /* 0x008fc800078e020b */
[----:B----4-:R-:W-:-:S07]  /*0a40*/  @!P0 IMAD R12, R7, R8, R12 ;  /* 0x00000008070c8224 */ /* 0x010fce00078e020c */
.L_x_2:
[----:B------:R-:W1:Y:S01]  /*0a50*/  LDC.64 R2, c[0x0][0x390] ;  /* 0x0000e400ff027b82 */ /* 0x000e620000000a00 */
[----:B------:R-:W-:-:S05]  /*0a60*/  IADD3 R13, PT, PT, R0, R13, RZ ;  /* 0x0000000d000d7210 */ /* 0x000fca0007ffe0ff */
[----:B-1----:R-:W-:-:S05]  /*0a70*/  IMAD.WIDE R2, R13, 0x4, R2 ;  /* 0x000000040d027825 */ /* 0x002fca00078e0202 */
[----:B0-----:R-:W-:Y:S01]  /*0a80*/  STG.E desc[UR18][R2.64], R12 ;  /* 0x0000000c02007986 */ /* 0x001fe2000c101912 */
[----:B------:R-:W-:Y:S05]  /*0a90*/  EXIT ;  /* 0x000000000000794d */ /* 0x000fea0003800000 */
.L_x_4:
[----:B------:R-:W-:-:S00]  /*0aa0*/  BRA `(.L_x_4) ;  /* 0xfffffffc00fc7947 */ /* 0x000fc0000383ffff */
[----:B------:R-:W-:-:S00]  /*0ab0*/  NOP ;  /* 0x0000000000007918 */ /* 0x000fc00000000000 */
        /* <DEDUP_REMOVED lines=12> */
.L_x_5:


//--------------------- .nv.shared.reserved.0     --------------------------
	.section	.nv.shared.reserved.0,"aw",@nobits
	.weak		__nv_reservedSMEM_offset_0_alias
	.size		__nv_reservedSMEM_offset_0_alias, 0, 64
	.other		__nv_reservedSMEM_offset_0_alias,@"STO_CUDA_RESERVED_SHARED STV_DEFAULT"
__nv_reservedSMEM_offset_0_alias:
	.zero		0
	.zero		64


//--------------------- .nv.constant0._Z13matrixMulCUDAPiS_S_i --------------------------
	.section	.nv.constant0._Z13matrixMulCUDAPiS_S_i,"a",@progbits
	.sectionflags	@""
	.align	4
.nv.constant0._Z13matrixMulCUDAPiS_S_i:
	.zero		924


//--------------------- SYMBOLS --------------------------

	.type		.nv.reservedSmem.offset0,@object
	.size		.nv.reservedSmem.offset0,0x4
